//
// Generated by NVIDIA NVVM Compiler
//
// Compiler Build ID: CL-36424714
// Cuda compilation tools, release 13.0, V13.0.88
// Based on NVVM 20.0.0
//

.version 9.0
.target sm_100
.address_size 64

	// .globl	_Z6reducePmS_j
// _ZZ6reducePmS_jE6shared has been demoted
// _ZZ13reduce_to_u64PmPhjE6shared has been demoted

.visible .entry _Z6reducePmS_j(
	.param .u64 .ptr .align 1 _Z6reducePmS_j_param_0,
	.param .u64 .ptr .align 1 _Z6reducePmS_j_param_1,
	.param .u32 _Z6reducePmS_j_param_2
)
{
	.reg .pred 	%p<13>;
	.reg .b32 	%r<12>;
	.reg .b64 	%rd<51>;
	// demoted variable
	.shared .align 8 .b8 _ZZ6reducePmS_jE6shared[16384];
	ld.param.u64 	%rd6, [_Z6reducePmS_j_param_0];
	ld.param.u64 	%rd8, [_Z6reducePmS_j_param_1];
	ld.param.u32 	%r5, [_Z6reducePmS_j_param_2];
	cvta.to.global.u64 	%rd9, %rd8;
	mov.u32 	%r1, %tid.x;
	mov.u32 	%r2, %ctaid.x;
	mov.u32 	%r6, %ntid.x;
	mul.lo.s32 	%r7, %r6, %r2;
	shl.b32 	%r8, %r7, 1;
	add.s32 	%r3, %r8, %r1;
	setp.ge.u32 	%p1, %r3, %r5;
	mul.wide.s32 	%rd10, %r3, 8;
	add.s64 	%rd1, %rd9, %rd10;
	mov.b64 	%rd49, 0;
	@%p1 bra 	$L__BB0_2;
	ld.global.u64 	%rd49, [%rd1];
$L__BB0_2:
	shl.b32 	%r9, %r1, 3;
	mov.u32 	%r10, _ZZ6reducePmS_jE6shared;
	add.s32 	%r4, %r10, %r9;
	st.shared.u64 	[%r4], %rd49;
	add.s32 	%r11, %r3, 1024;
	setp.ge.u32 	%p2, %r11, %r5;
	mov.b64 	%rd50, 0;
	@%p2 bra 	$L__BB0_4;
	ld.global.u64 	%rd50, [%rd1+8192];
$L__BB0_4:
	st.shared.u64 	[%r4+8192], %rd50;
	bar.sync 	0;
	ld.shared.u64 	%rd12, [%r4];
	ld.shared.u64 	%rd13, [%r4+8192];
	add.s64 	%rd14, %rd13, %rd12;
	st.shared.u64 	[%r4], %rd14;
	bar.sync 	0;
	setp.gt.u32 	%p3, %r1, 511;
	@%p3 bra 	$L__BB0_15;
	ld.shared.u64 	%rd15, [%r4];
	ld.shared.u64 	%rd16, [%r4+4096];
	add.s64 	%rd17, %rd16, %rd15;
	st.shared.u64 	[%r4], %rd17;
	bar.sync 	0;
	setp.gt.u32 	%p4, %r1, 255;
	@%p4 bra 	$L__BB0_15;
	ld.shared.u64 	%rd18, [%r4];
	ld.shared.u64 	%rd19, [%r4+2048];
	add.s64 	%rd20, %rd19, %rd18;
	st.shared.u64 	[%r4], %rd20;
	bar.sync 	0;
	setp.gt.u32 	%p5, %r1, 127;
	@%p5 bra 	$L__BB0_15;
	ld.shared.u64 	%rd21, [%r4];
	ld.shared.u64 	%rd22, [%r4+1024];
	add.s64 	%rd23, %rd22, %rd21;
	st.shared.u64 	[%r4], %rd23;
	bar.sync 	0;
	setp.gt.u32 	%p6, %r1, 63;
	@%p6 bra 	$L__BB0_15;
	ld.shared.u64 	%rd24, [%r4];
	ld.shared.u64 	%rd25, [%r4+512];
	add.s64 	%rd26, %rd25, %rd24;
	st.shared.u64 	[%r4], %rd26;
	bar.sync 	0;
	setp.gt.u32 	%p7, %r1, 31;
	@%p7 bra 	$L__BB0_15;
	ld.shared.u64 	%rd27, [%r4];
	ld.shared.u64 	%rd28, [%r4+256];
	add.s64 	%rd29, %rd28, %rd27;
	st.shared.u64 	[%r4], %rd29;
	bar.sync 	0;
	setp.gt.u32 	%p8, %r1, 15;
	@%p8 bra 	$L__BB0_15;
	ld.shared.u64 	%rd30, [%r4];
	ld.shared.u64 	%rd31, [%r4+128];
	add.s64 	%rd32, %rd31, %rd30;
	st.shared.u64 	[%r4], %rd32;
	bar.sync 	0;
	setp.gt.u32 	%p9, %r1, 7;
	@%p9 bra 	$L__BB0_15;
	ld.shared.u64 	%rd33, [%r4];
	ld.shared.u64 	%rd34, [%r4+64];
	add.s64 	%rd35, %rd34, %rd33;
	st.shared.u64 	[%r4], %rd35;
	bar.sync 	0;
	setp.gt.u32 	%p10, %r1, 3;
	@%p10 bra 	$L__BB0_15;
	ld.shared.u64 	%rd36, [%r4];
	ld.shared.u64 	%rd37, [%r4+32];
	add.s64 	%rd38, %rd37, %rd36;
	st.shared.u64 	[%r4], %rd38;
	bar.sync 	0;
	setp.gt.u32 	%p11, %r1, 1;
	@%p11 bra 	$L__BB0_15;
	ld.shared.u64 	%rd39, [%r4];
	ld.shared.u64 	%rd40, [%r4+16];
	add.s64 	%rd41, %rd40, %rd39;
	st.shared.u64 	[%r4], %rd41;
	bar.sync 	0;
	setp.ne.s32 	%p12, %r1, 0;
	@%p12 bra 	$L__BB0_15;
	ld.shared.u64 	%rd42, [%r4];
	ld.shared.u64 	%rd43, [_ZZ6reducePmS_jE6shared+8];
	add.s64 	%rd44, %rd43, %rd42;
	st.shared.u64 	[%r4], %rd44;
	ld.shared.u64 	%rd45, [_ZZ6reducePmS_jE6shared];
	cvta.to.global.u64 	%rd46, %rd6;
	mul.wide.u32 	%rd47, %r2, 8;
	add.s64 	%rd48, %rd46, %rd47;
	st.global.u64 	[%rd48], %rd45;
$L__BB0_15:
	ret;

}
	// .globl	_Z13reduce_to_u64PmPhj
.visible .entry _Z13reduce_to_u64PmPhj(
	.param .u64 .ptr .align 1 _Z13reduce_to_u64PmPhj_param_0,
	.param .u64 .ptr .align 1 _Z13reduce_to_u64PmPhj_param_1,
	.param .u32 _Z13reduce_to_u64PmPhj_param_2
)
{
	.reg .pred 	%p<13>;
	.reg .b32 	%r<12>;
	.reg .b64 	%rd<51>;
	// demoted variable
	.shared .align 8 .b8 _ZZ13reduce_to_u64PmPhjE6shared[16384];
	ld.param.u64 	%rd6, [_Z13reduce_to_u64PmPhj_param_0];
	ld.param.u64 	%rd8, [_Z13reduce_to_u64PmPhj_param_1];
	ld.param.u32 	%r5, [_Z13reduce_to_u64PmPhj_param_2];
	cvta.to.global.u64 	%rd9, %rd8;
	mov.u32 	%r1, %tid.x;
	mov.u32 	%r2, %ctaid.x;
	mov.u32 	%r6, %ntid.x;
	mul.lo.s32 	%r7, %r6, %r2;
	shl.b32 	%r8, %r7, 1;
	add.s32 	%r3, %r8, %r1;
	setp.ge.u32 	%p1, %r3, %r5;
	cvt.s64.s32 	%rd10, %r3;
	add.s64 	%rd1, %rd9, %rd10;
	mov.b64 	%rd49, 0;
	@%p1 bra 	$L__BB1_2;
	ld.global.u8 	%rd49, [%rd1];
$L__BB1_2:
	shl.b32 	%r9, %r1, 3;
	mov.u32 	%r10, _ZZ13reduce_to_u64PmPhjE6shared;
	add.s32 	%r4, %r10, %r9;
	st.shared.u64 	[%r4], %rd49;
	add.s32 	%r11, %r3, 1024;
	setp.ge.u32 	%p2, %r11, %r5;
	mov.b64 	%rd50, 0;
	@%p2 bra 	$L__BB1_4;
	ld.global.u8 	%rd50, [%rd1+1024];
$L__BB1_4:
	st.shared.u64 	[%r4+8192], %rd50;
	bar.sync 	0;
	ld.shared.u64 	%rd12, [%r4];
	ld.shared.u64 	%rd13, [%r4+8192];
	add.s64 	%rd14, %rd13, %rd12;
	st.shared.u64 	[%r4], %rd14;
	bar.sync 	0;
	setp.gt.u32 	%p3, %r1, 511;
	@%p3 bra 	$L__BB1_15;
	ld.shared.u64 	%rd15, [%r4];
	ld.shared.u64 	%rd16, [%r4+4096];
	add.s64 	%rd17, %rd16, %rd15;
	st.shared.u64 	[%r4], %rd17;
	bar.sync 	0;
	setp.gt.u32 	%p4, %r1, 255;
	@%p4 bra 	$L__BB1_15;
	ld.shared.u64 	%rd18, [%r4];
	ld.shared.u64 	%rd19, [%r4+2048];
	add.s64 	%rd20, %rd19, %rd18;
	st.shared.u64 	[%r4], %rd20;
	bar.sync 	0;
	setp.gt.u32 	%p5, %r1, 127;
	@%p5 bra 	$L__BB1_15;
	ld.shared.u64 	%rd21, [%r4];
	ld.shared.u64 	%rd22, [%r4+1024];
	add.s64 	%rd23, %rd22, %rd21;
	st.shared.u64 	[%r4], %rd23;
	bar.sync 	0;
	setp.gt.u32 	%p6, %r1, 63;
	@%p6 bra 	$L__BB1_15;
	ld.shared.u64 	%rd24, [%r4];
	ld.shared.u64 	%rd25, [%r4+512];
	add.s64 	%rd26, %rd25, %rd24;
	st.shared.u64 	[%r4], %rd26;
	bar.sync 	0;
	setp.gt.u32 	%p7, %r1, 31;
	@%p7 bra 	$L__BB1_15;
	ld.shared.u64 	%rd27, [%r4];
	ld.shared.u64 	%rd28, [%r4+256];
	add.s64 	%rd29, %rd28, %rd27;
	st.shared.u64 	[%r4], %rd29;
	bar.sync 	0;
	setp.gt.u32 	%p8, %r1, 15;
	@%p8 bra 	$L__BB1_15;
	ld.shared.u64 	%rd30, [%r4];
	ld.shared.u64 	%rd31, [%r4+128];
	add.s64 	%rd32, %rd31, %rd30;
	st.shared.u64 	[%r4], %rd32;
	bar.sync 	0;
	setp.gt.u32 	%p9, %r1, 7;
	@%p9 bra 	$L__BB1_15;
	ld.shared.u64 	%rd33, [%r4];
	ld.shared.u64 	%rd34, [%r4+64];
	add.s64 	%rd35, %rd34, %rd33;
	st.shared.u64 	[%r4], %rd35;
	bar.sync 	0;
	setp.gt.u32 	%p10, %r1, 3;
	@%p10 bra 	$L__BB1_15;
	ld.shared.u64 	%rd36, [%r4];
	ld.shared.u64 	%rd37, [%r4+32];
	add.s64 	%rd38, %rd37, %rd36;
	st.shared.u64 	[%r4], %rd38;
	bar.sync 	0;
	setp.gt.u32 	%p11, %r1, 1;
	@%p11 bra 	$L__BB1_15;
	ld.shared.u64 	%rd39, [%r4];
	ld.shared.u64 	%rd40, [%r4+16];
	add.s64 	%rd41, %rd40, %rd39;
	st.shared.u64 	[%r4], %rd41;
	bar.sync 	0;
	setp.ne.s32 	%p12, %r1, 0;
	@%p12 bra 	$L__BB1_15;
	ld.shared.u64 	%rd42, [%r4];
	ld.shared.u64 	%rd43, [_ZZ13reduce_to_u64PmPhjE6shared+8];
	add.s64 	%rd44, %rd43, %rd42;
	st.shared.u64 	[%r4], %rd44;
	ld.shared.u64 	%rd45, [_ZZ13reduce_to_u64PmPhjE6shared];
	cvta.to.global.u64 	%rd46, %rd6;
	mul.wide.u32 	%rd47, %r2, 8;
	add.s64 	%rd48, %rd46, %rd47;
	st.global.u64 	[%rd48], %rd45;
$L__BB1_15:
	ret;

}


// ===== COMPILED SASS (sm_100) =====

	.target	sm_100

	.elftype	@"ET_EXEC"


//--------------------- .note.nv.tkinfo           --------------------------
	.section	.note.nv.tkinfo,"",@"SHT_NOTE"
	.sectionflags	@"SHF_NOTE_NV_TKINFO"
	.tkinfo
        /*0018*/ 	.word	0x00000002
        /*0030*/ 	.string	""
        /*0030*/ 	.string	"ptxas"
        /*0030*/ 	.string	"Cuda compilation tools, release 13.0, V13.0.88"
        /*0030*/ 	.string	"Build cuda_13.0.r13.0/compiler.36424714_0"
        /*0030*/ 	.string	"-arch sm_100 -m 64 "



//--------------------- .note.nv.cuinfo           --------------------------
	.section	.note.nv.cuinfo,"",@"SHT_NOTE"
	.sectionflags	@"SHF_NOTE_NV_CUINFO"
        /*0018*/ 	.short	0x0002
        /*001a*/ 	.short	0x0064
        /*001c*/ 	.short	0x0082
	.zero		2


//--------------------- .nv.info                  --------------------------
	.section	.nv.info,"",@"SHT_CUDA_INFO"
	.align	4


	//----- nvinfo : EIATTR_REGCOUNT
	.align		4
        /*0000*/ 	.byte	0x04, 0x2f
        /*0002*/ 	.short	(.L_1 - .L_0)
	.align		4
.L_0:
        /*0004*/ 	.word	index@(_Z6reducePmS_j)
        /*0008*/ 	.word	0x00000010


	//----- nvinfo : EIATTR_FRAME_SIZE
	.align		4
.L_1:
        /*000c*/ 	.byte	0x04, 0x11
        /*000e*/ 	.short	(.L_3 - .L_2)
	.align		4
.L_2:
        /*0010*/ 	.word	index@(_Z6reducePmS_j)
        /*0014*/ 	.word	0x00000000


	//----- nvinfo : EIATTR_REGCOUNT
	.align		4
.L_3:
        /*0018*/ 	.byte	0x04, 0x2f
        /*001a*/ 	.short	(.L_5 - .L_4)
	.align		4
.L_4:
        /*001c*/ 	.word	index@(_Z13reduce_to_u64PmPhj)
        /*0020*/ 	.word	0x0000000e


	//----- nvinfo : EIATTR_FRAME_SIZE
	.align		4
.L_5:
        /*0024*/ 	.byte	0x04, 0x11
        /*0026*/ 	.short	(.L_7 - .L_6)
	.align		4
.L_6:
        /*0028*/ 	.word	index@(_Z13reduce_to_u64PmPhj)
        /*002c*/ 	.word	0x00000000


	//----- nvinfo : EIATTR_MIN_STACK_SIZE
	.align		4
.L_7:
        /*0030*/ 	.byte	0x04, 0x12
        /*0032*/ 	.short	(.L_9 - .L_8)
	.align		4
.L_8:
        /*0034*/ 	.word	index@(_Z13reduce_to_u64PmPhj)
        /*0038*/ 	.word	0x00000000


	//----- nvinfo : EIATTR_MIN_STACK_SIZE
	.align		4
.L_9:
        /*003c*/ 	.byte	0x04, 0x12
        /*003e*/ 	.short	(.L_11 - .L_10)
	.align		4
.L_10:
        /*0040*/ 	.word	index@(_Z6reducePmS_j)
        /*0044*/ 	.word	0x00000000
.L_11:


//--------------------- .nv.compat                --------------------------
	.section	.nv.compat,"",@"SHT_CUDA_COMPAT_INFO"
	.align	4
        /*0000*/ 	.byte	0x02, 0x09, 0x00, 0x00, 0x02, 0x02, 0x01, 0x00, 0x02, 0x05, 0x05, 0x00, 0x03, 0x07, 0x01, 0x01
        /*0010*/ 	.byte	0x02, 0x03, 0x00, 0x00, 0x02, 0x06, 0x01, 0x00, 0x04, 0x0b, 0x08, 0x00, 0x09, 0x00, 0x00, 0x00
        /*0020*/ 	.byte	0x00, 0x00, 0x00, 0x00


//--------------------- .nv.info._Z13reduce_to_u64PmPhj --------------------------
	.section	.nv.info._Z13reduce_to_u64PmPhj,"",@"SHT_CUDA_INFO"
	.sectionflags	@""
	.align	4


	//----- nvinfo : EIATTR_CUDA_API_VERSION
	.align		4
        /*0000*/ 	.byte	0x04, 0x37
        /*0002*/ 	.short	(.L_13 - .L_12)
.L_12:
        /*0004*/ 	.word	0x00000082


	//----- nvinfo : EIATTR_KPARAM_INFO
	.align		4
.L_13:
        /*0008*/ 	.byte	0x04, 0x17
        /*000a*/ 	.short	(.L_15 - .L_14)
.L_14:
        /*000c*/ 	.word	0x00000000
        /*0010*/ 	.short	0x0002
        /*0012*/ 	.short	0x0010
        /*0014*/ 	.byte	0x00, 0xf0, 0x11, 0x00


	//----- nvinfo : EIATTR_KPARAM_INFO
	.align		4
.L_15:
        /*0018*/ 	.byte	0x04, 0x17
        /*001a*/ 	.short	(.L_17 - .L_16)
.L_16:
        /*001c*/ 	.word	0x00000000
        /*0020*/ 	.short	0x0001
        /*0022*/ 	.short	0x0008
        /*0024*/ 	.byte	0x00, 0xf5, 0x21, 0x00


	//----- nvinfo : EIATTR_KPARAM_INFO
	.align		4
.L_17:
        /*0028*/ 	.byte	0x04, 0x17
        /*002a*/ 	.short	(.L_19 - .L_18)
.L_18:
        /*002c*/ 	.word	0x00000000
        /*0030*/ 	.short	0x0000
        /*0032*/ 	.short	0x0000
        /*0034*/ 	.byte	0x00, 0xf5, 0x21, 0x00


	//----- nvinfo : EIATTR_SPARSE_MMA_MASK
	.align		4
.L_19:
        /*0038*/ 	.byte	0x03, 0x50
        /*003a*/ 	.short	0x0000


	//----- nvinfo : EIATTR_MAXREG_COUNT
	.align		4
        /*003c*/ 	.byte	0x03, 0x1b
        /*003e*/ 	.short	0x00ff


	//----- nvinfo : EIATTR_NUM_BARRIERS
	.align		4
        /*0040*/ 	.byte	0x02, 0x4c
        /*0042*/ 	.byte	0x01
	.zero		1


	//----- nvinfo : EIATTR_MERCURY_ISA_VERSION
	.align		4
        /*0044*/ 	.byte	0x03, 0x5f
        /*0046*/ 	.short	0x0101


	//----- nvinfo : EIATTR_VRC_CTA_INIT_COUNT
	.align		4
        /*0048*/ 	.byte	0x02, 0x4a
	.zero		1
	.zero		1


	//----- nvinfo : EIATTR_EXIT_INSTR_OFFSETS
	.align		4
        /*004c*/ 	.byte	0x04, 0x1c
        /*004e*/ 	.short	(.L_21 - .L_20)


	//   ....[0]....
.L_20:
        /*0050*/ 	.word	0x00000240


	//   ....[1]....
        /*0054*/ 	.word	0x000002c0


	//   ....[2]....
        /*0058*/ 	.word	0x00000340


	//   ....[3]....
        /*005c*/ 	.word	0x000003c0


	//   ....[4]....
        /*0060*/ 	.word	0x00000440


	//   ....[5]....
        /*0064*/ 	.word	0x000004c0


	//   ....[6]....
        /*0068*/ 	.word	0x00000540


	//   ....[7]....
        /*006c*/ 	.word	0x000005c0


	//   ....[8]....
        /*0070*/ 	.word	0x00000640


	//   ....[9]....
        /*0074*/ 	.word	0x000006c0


	//   ....[10]....
        /*0078*/ 	.word	0x00000760


	//----- nvinfo : EIATTR_CBANK_PARAM_SIZE
	.align		4
.L_21:
        /*007c*/ 	.byte	0x03, 0x19
        /*007e*/ 	.short	0x0014


	//----- nvinfo : EIATTR_PARAM_CBANK
	.align		4
        /*0080*/ 	.byte	0x04, 0x0a
        /*0082*/ 	.short	(.L_23 - .L_22)
	.align		4
.L_22:
        /*0084*/ 	.word	index@(.nv.constant0._Z13reduce_to_u64PmPhj)
        /*0088*/ 	.short	0x0380
        /*008a*/ 	.short	0x0014


	//----- nvinfo : EIATTR_SW_WAR
	.align		4
.L_23:
        /*008c*/ 	.byte	0x04, 0x36
        /*008e*/ 	.short	(.L_25 - .L_24)
.L_24:
        /*0090*/ 	.word	0x00000008
.L_25:


//--------------------- .nv.info._Z6reducePmS_j   --------------------------
	.section	.nv.info._Z6reducePmS_j,"",@"SHT_CUDA_INFO"
	.sectionflags	@""
	.align	4


	//----- nvinfo : EIATTR_CUDA_API_VERSION
	.align		4
        /*0000*/ 	.byte	0x04, 0x37
        /*0002*/ 	.short	(.L_27 - .L_26)
.L_26:
        /*0004*/ 	.word	0x00000082


	//----- nvinfo : EIATTR_KPARAM_INFO
	.align		4
.L_27:
        /*0008*/ 	.byte	0x04, 0x17
        /*000a*/ 	.short	(.L_29 - .L_28)
.L_28:
        /*000c*/ 	.word	0x00000000
        /*0010*/ 	.short	0x0002
        /*0012*/ 	.short	0x0010
        /*0014*/ 	.byte	0x00, 0xf0, 0x11, 0x00


	//----- nvinfo : EIATTR_KPARAM_INFO
	.align		4
.L_29:
        /*0018*/ 	.byte	0x04, 0x17
        /*001a*/ 	.short	(.L_31 - .L_30)
.L_30:
        /*001c*/ 	.word	0x00000000
        /*0020*/ 	.short	0x0001
        /*0022*/ 	.short	0x0008
        /*0024*/ 	.byte	0x00, 0xf5, 0x21, 0x00


	//----- nvinfo : EIATTR_KPARAM_INFO
	.align		4
.L_31:
        /*0028*/ 	.byte	0x04, 0x17
        /*002a*/ 	.short	(.L_33 - .L_32)
.L_32:
        /*002c*/ 	.word	0x00000000
        /*0030*/ 	.short	0x0000
        /*0032*/ 	.short	0x0000
        /*0034*/ 	.byte	0x00, 0xf5, 0x21, 0x00


	//----- nvinfo : EIATTR_SPARSE_MMA_MASK
	.align		4
.L_33:
        /*0038*/ 	.byte	0x03, 0x50
        /*003a*/ 	.short	0x0000


	//----- nvinfo : EIATTR_MAXREG_COUNT
	.align		4
        /*003c*/ 	.byte	0x03, 0x1b
        /*003e*/ 	.short	0x00ff


	//----- nvinfo : EIATTR_NUM_BARRIERS
	.align		4
        /*0040*/ 	.byte	0x02, 0x4c
        /*0042*/ 	.byte	0x01
	.zero		1


	//----- nvinfo : EIATTR_MERCURY_ISA_VERSION
	.align		4
        /*0044*/ 	.byte	0x03, 0x5f
        /*0046*/ 	.short	0x0101


	//----- nvinfo : EIATTR_VRC_CTA_INIT_COUNT
	.align		4
        /*0048*/ 	.byte	0x02, 0x4a
	.zero		1
	.zero		1


	//----- nvinfo : EIATTR_EXIT_INSTR_OFFSETS
	.align		4
        /*004c*/ 	.byte	0x04, 0x1c
        /*004e*/ 	.short	(.L_35 - .L_34)


	//   ....[0]....
.L_34:
        /*0050*/ 	.word	0x000001f0


	//   ....[1]....
        /*0054*/ 	.word	0x00000270


	//   ....[2]....
        /*0058*/ 	.word	0x000002f0


	//   ....[3]....
        /*005c*/ 	.word	0x00000370


	//   ....[4]....
        /*0060*/ 	.word	0x000003f0


	//   ....[5]....
        /*0064*/ 	.word	0x00000470


	//   ....[6]....
        /*0068*/ 	.word	0x000004f0


	//   ....[7]....
        /*006c*/ 	.word	0x00000570


	//   ....[8]....
        /*0070*/ 	.word	0x000005f0


	//   ....[9]....
        /*0074*/ 	.word	0x00000670


	//   ....[10]....
        /*0078*/ 	.word	0x00000710


	//----- nvinfo : EIATTR_CBANK_PARAM_SIZE
	.align		4
.L_35:
        /*007c*/ 	.byte	0x03, 0x19
        /*007e*/ 	.short	0x0014


	//----- nvinfo : EIATTR_PARAM_CBANK
	.align		4
        /*0080*/ 	.byte	0x04, 0x0a
        /*0082*/ 	.short	(.L_37 - .L_36)
	.align		4
.L_36:
        /*0084*/ 	.word	index@(.nv.constant0._Z6reducePmS_j)
        /*0088*/ 	.short	0x0380
        /*008a*/ 	.short	0x0014


	//----- nvinfo : EIATTR_SW_WAR
	.align		4
.L_37:
        /*008c*/ 	.byte	0x04, 0x36
        /*008e*/ 	.short	(.L_39 - .L_38)
.L_38:
        /*0090*/ 	.word	0x00000008
.L_39:


//--------------------- .nv.callgraph             --------------------------
	.section	.nv.callgraph,"",@"SHT_CUDA_CALLGRAPH"
	.align	4
	.sectionentsize	8
	.align		4
        /*0000*/ 	.word	0x00000000
	.align		4
        /*0004*/ 	.word	0xffffffff
	.align		4
        /*0008*/ 	.word	0x00000000
	.align		4
        /*000c*/ 	.word	0xfffffffe
	.align		4
        /*0010*/ 	.word	0x00000000
	.align		4
        /*0014*/ 	.word	0xfffffffd
	.align		4
        /*0018*/ 	.word	0x00000000
	.align		4
        /*001c*/ 	.word	0xfffffffc


//--------------------- .text._Z13reduce_to_u64PmPhj --------------------------
	.section	.text._Z13reduce_to_u64PmPhj,"ax",@progbits
	.align	128
        .global         _Z13reduce_to_u64PmPhj
        .type           _Z13reduce_to_u64PmPhj,@function
        .size           _Z13reduce_to_u64PmPhj,(.L_x_2 - _Z13reduce_to_u64PmPhj)
        .other          _Z13reduce_to_u64PmPhj,@"STO_CUDA_ENTRY STV_DEFAULT"
_Z13reduce_to_u64PmPhj:
.text._Z13reduce_to_u64PmPhj:
[----:B------:R-:W-:Y:S01]  /*0000*/  LDC R1, c[0x0][0x37c] ;  /* 0x0000df00ff017b82 */ /* 0x000fe20000000800 */
[----:B------:R-:W0:Y:S01]  /*0010*/  S2R R0, SR_CTAID.X ;  /* 0x0000000000007919 */ /* 0x000e220000002500 */
[----:B------:R-:W0:Y:S01]  /*0020*/  LDCU UR4, c[0x0][0x360] ;  /* 0x00006c00ff0477ac */ /* 0x000e220008000800 */
[----:B------:R-:W1:Y:S01]  /*0030*/  S2R R2, SR_TID.X ;  /* 0x0000000000027919 */ /* 0x000e620000002100 */
[----:B------:R-:W2:Y:S01]  /*0040*/  LDCU UR5, c[0x0][0x390] ;  /* 0x00007200ff0577ac */ /* 0x000ea20008000800 */
[----:B------:R-:W3:Y:S01]  /*0050*/  LDCU.64 UR8, c[0x0][0x388] ;  /* 0x00007100ff0877ac */ /* 0x000ee20008000a00 */
[----:B------:R-:W4:Y:S01]  /*0060*/  LDCU.64 UR6, c[0x0][0x358] ;  /* 0x00006b00ff0677ac */ /* 0x000f220008000a00 */
[----:B0-----:R-:W-:-:S04]  /*0070*/  IMAD R3, R0, UR4, RZ ;  /* 0x0000000400037c24 */ /* 0x001fc8000f8e02ff */
[----:B-1----:R-:W-:-:S04]  /*0080*/  IMAD R3, R3, 0x2, R2 ;  /* 0x0000000203037824 */ /* 0x002fc800078e0202 */
[C---:B------:R-:W-:Y:S01]  /*0090*/  VIADD R4, R3.reuse, 0x400 ;  /* 0x0000040003047836 */ /* 0x040fe20000000000 */
[----:B--2---:R-:W-:-:S04]  /*00a0*/  ISETP.GE.U32.AND P0, PT, R3, UR5, PT ;  /* 0x0000000503007c0c */ /* 0x004fc8000bf06070 */
[----:B------:R-:W-:Y:S02]  /*00b0*/  ISETP.GE.U32.AND P1, PT, R4, UR5, PT ;  /* 0x0000000504007c0c */ /* 0x000fe4000bf26070 */
[----:B---3--:R-:W-:-:S04]  /*00c0*/  IADD3 R4, P2, PT, R3, UR8, RZ ;  /* 0x0000000803047c10 */ /* 0x008fc8000ff5e0ff */
[----:B------:R-:W-:-:S05]  /*00d0*/  LEA.HI.X.SX32 R5, R3, UR9, 0x1, P2 ;  /* 0x0000000903057c11 */ /* 0x000fca00090f0eff */
[----:B----4-:R-:W2:Y:S04]  /*00e0*/  @!P0 LDG.E.U8 R11, desc[UR6][R4.64] ;  /* 0x00000006040b8981 */ /* 0x010ea8000c1e1100 */
[----:B------:R-:W3:Y:S01]  /*00f0*/  @!P1 LDG.E.U8 R10, desc[UR6][R4.64+0x400] ;  /* 0x00040006040a9981 */ /* 0x000ee2000c1e1100 */
[----:B------:R-:W0:Y:S01]  /*0100*/  S2UR UR5, SR_CgaCtaId ;  /* 0x00000000000579c3 */ /* 0x000e220000008800 */
[----:B------:R-:W-:Y:S01]  /*0110*/  UMOV UR4, 0x400 ;  /* 0x0000040000047882 */ /* 0x000fe20000000000 */
[----:B------:R-:W-:Y:S02]  /*0120*/  CS2R R6, SRZ ;  /* 0x0000000000067805 */ /* 0x000fe4000001ff00 */
[----:B------:R-:W-:Y:S01]  /*0130*/  CS2R R8, SRZ ;  /* 0x0000000000087805 */ /* 0x000fe2000001ff00 */
[----:B------:R-:W-:-:S02]  /*0140*/  @!P0 IMAD.MOV.U32 R7, RZ, RZ, RZ ;  /* 0x000000ffff078224 */ /* 0x000fc400078e00ff */
[----:B------:R-:W-:Y:S01]  /*0150*/  @!P1 IMAD.MOV.U32 R9, RZ, RZ, RZ ;  /* 0x000000ffff099224 */ /* 0x000fe200078e00ff */
[----:B0-----:R-:W-:-:S06]  /*0160*/  ULEA UR4, UR5, UR4, 0x18 ;  /* 0x0000000405047291 */ /* 0x001fcc000f8ec0ff */
[C---:B------:R-:W-:Y:S01]  /*0170*/  LEA R3, R2.reuse, UR4, 0x3 ;  /* 0x0000000402037c11 */ /* 0x040fe2000f8e18ff */
[----:B--2---:R-:W-:Y:S01]  /*0180*/  @!P0 IMAD.MOV.U32 R6, RZ, RZ, R11 ;  /* 0x000000ffff068224 */ /* 0x004fe200078e000b */
[----:B------:R-:W-:Y:S01]  /*0190*/  ISETP.GT.U32.AND P0, PT, R2, 0x1ff, PT ;  /* 0x000001ff0200780c */ /* 0x000fe20003f04070 */
[----:B---3--:R-:W-:-:S03]  /*01a0*/  @!P1 IMAD.MOV.U32 R8, RZ, RZ, R10 ;  /* 0x000000ffff089224 */ /* 0x008fc600078e000a */
[----:B------:R-:W-:Y:S04]  /*01b0*/  STS.64 [R3], R6 ;  /* 0x0000000603007388 */ /* 0x000fe80000000a00 */
[----:B------:R-:W-:Y:S01]  /*01c0*/  STS.64 [R3+0x2000], R8 ;  /* 0x0020000803007388 */ /* 0x000fe20000000a00 */
[----:B------:R-:W-:Y:S06]  /*01d0*/  BAR.SYNC.DEFER_BLOCKING 0x0 ;  /* 0x0000000000007b1d */ /* 0x000fec0000010000 */
[----:B------:R-:W-:Y:S04]  /*01e0*/  LDS.64 R4, [R3] ;  /* 0x0000000003047984 */ /* 0x000fe80000000a00 */
[----:B------:R-:W0:Y:S02]  /*01f0*/  LDS.64 R10, [R3+0x2000] ;  /* 0x00200000030a7984 */ /* 0x000e240000000a00 */
[----:B0-----:R-:W-:-:S05]  /*0200*/  IADD3 R4, P1, PT, R4, R10, RZ ;  /* 0x0000000a04047210 */ /* 0x001fca0007f3e0ff */
[----:B------:R-:W-:-:S05]  /*0210*/  IMAD.X R5, R5, 0x1, R11, P1 ;  /* 0x0000000105057824 */ /* 0x000fca00008e060b */
[----:B------:R0:W-:Y:S01]  /*0220*/  STS.64 [R3], R4 ;  /* 0x0000000403007388 */ /* 0x0001e20000000a00 */
[----:B------:R-:W-:Y:S06]  /*0230*/  BAR.SYNC.DEFER_BLOCKING 0x0 ;  /* 0x0000000000007b1d */ /* 0x000fec0000010000 */
[----:B------:R-:W-:Y:S05]  /*0240*/  @P0 EXIT ;  /* 0x000000000000094d */ /* 0x000fea0003800000 */
[----:B0-----:R-:W-:Y:S04]  /*0250*/  LDS.64 R4, [R3] ;  /* 0x0000000003047984 */ /* 0x001fe80000000a00 */
[----:B------:R-:W0:Y:S02]  /*0260*/  LDS.64 R6, [R3+0x1000] ;  /* 0x0010000003067984 */ /* 0x000e240000000a00 */
[----:B0-----:R-:W-:-:S05]  /*0270*/  IADD3 R4, P0, PT, R4, R6, RZ ;  /* 0x0000000604047210 */ /* 0x001fca0007f1e0ff */
[----:B------:R-:W-:Y:S01]  /*0280*/  IMAD.X R5, R5, 0x1, R7, P0 ;  /* 0x0000000105057824 */ /* 0x000fe200000e0607 */
[----:B------:R-:W-:-:S04]  /*0290*/  ISETP.GT.U32.AND P0, PT, R2, 0xff, PT ;  /* 0x000000ff0200780c */ /* 0x000fc80003f04070 */
[----:B------:R0:W-:Y:S01]  /*02a0*/  STS.64 [R3], R4 ;  /* 0x0000000403007388 */ /* 0x0001e20000000a00 */
[----:B------:R-:W-:Y:S08]  /*02b0*/  BAR.SYNC.DEFER_BLOCKING 0x0 ;  /* 0x0000000000007b1d */ /* 0x000ff00000010000 */
        /* <DEDUP_REMOVED lines=61> */
[----:B------:R-:W-:-:S04]  /*0690*/  ISETP.NE.AND P0, PT, R2, RZ, PT ;  /* 0x000000ff0200720c */ /* 0x000fc80003f05270 */
[----:B------:R0:W-:Y:S01]  /*06a0*/  STS.64 [R3], R4 ;  /* 0x0000000403007388 */ /* 0x0001e20000000a00 */
[----:B------:R-:W-:Y:S08]  /*06b0*/  BAR.SYNC.DEFER_BLOCKING 0x0 ;  /* 0x0000000000007b1d */ /* 0x000ff00000010000 */
[----:B------:R-:W-:Y:S05]  /*06c0*/  @P0 EXIT ;  /* 0x000000000000094d */ /* 0x000fea0003800000 */
[----:B0-----:R-:W-:Y:S04]  /*06d0*/  LDS.64 R4, [R3] ;  /* 0x0000000003047984 */ /* 0x001fe80000000a00 */
[----:B------:R-:W0:Y:S02]  /*06e0*/  LDS.64 R6, [UR4+0x8] ;  /* 0x00000804ff067984 */ /* 0x000e240008000a00 */
[----:B0-----:R-:W-:-:S05]  /*06f0*/  IADD3 R8, P0, PT, R4, R6, RZ ;  /* 0x0000000604087210 */ /* 0x001fca0007f1e0ff */
[----:B------:R-:W-:Y:S02]  /*0700*/  IMAD.X R9, R5, 0x1, R7, P0 ;  /* 0x0000000105097824 */ /* 0x000fe400000e0607 */
[----:B------:R-:W0:Y:S03]  /*0710*/  LDC.64 R6, c[0x0][0x380] ;  /* 0x0000e000ff067b82 */ /* 0x000e260000000a00 */
[----:B------:R-:W-:Y:S04]  /*0720*/  STS.64 [R3], R8 ;  /* 0x0000000803007388 */ /* 0x000fe80000000a00 */
[----:B------:R-:W1:Y:S01]  /*0730*/  LDS.64 R4, [UR4] ;  /* 0x00000004ff047984 */ /* 0x000e620008000a00 */
[----:B0-----:R-:W-:-:S05]  /*0740*/  IMAD.WIDE.U32 R6, R0, 0x8, R6 ;  /* 0x0000000800067825 */ /* 0x001fca00078e0006 */
[----:B-1----:R-:W-:Y:S01]  /*0750*/  STG.E.64 desc[UR6][R6.64], R4 ;  /* 0x0000000406007986 */ /* 0x002fe2000c101b06 */
[----:B------:R-:W-:Y:S05]  /*0760*/  EXIT ;  /* 0x000000000000794d */ /* 0x000fea0003800000 */
.L_x_0:
[----:B------:R-:W-:-:S00]  /*0770*/  BRA `(.L_x_0) ;  /* 0xfffffffc00fc7947 */ /* 0x000fc0000383ffff */
[----:B------:R-:W-:-:S00]  /*0780*/  NOP ;  /* 0x0000000000007918 */ /* 0x000fc00000000000 */
[----:B------:R-:W-:-:S00]  /*0790*/  NOP ;  /* 0x0000000000007918 */ /* 0x000fc00000000000 */
[----:B------:R-:W-:-:S00]  /*07a0*/  NOP ;  /* 0x0000000000007918 */ /* 0x000fc00000000000 */
[----:B------:R-:W-:-:S00]  /*07b0*/  NOP ;  /* 0x0000000000007918 */ /* 0x000fc00000000000 */
[----:B------:R-:W-:-:S00]  /*07c0*/  NOP ;  /* 0x0000000000007918 */ /* 0x000fc00000000000 */
[----:B------:R-:W-:-:S00]  /*07d0*/  NOP ;  /* 0x0000000000007918 */ /* 0x000fc00000000000 */
[----:B------:R-:W-:-:S00]  /*07e0*/  NOP ;  /* 0x0000000000007918 */ /* 0x000fc00000000000 */
[----:B------:R-:W-:-:S00]  /*07f0*/  NOP ;  /* 0x0000000000007918 */ /* 0x000fc00000000000 */
.L_x_2:


//--------------------- .text._Z6reducePmS_j      --------------------------
	.section	.text._Z6reducePmS_j,"ax",@progbits
	.align	128
        .global         _Z6reducePmS_j
        .type           _Z6reducePmS_j,@function
        .size           _Z6reducePmS_j,(.L_x_3 - _Z6reducePmS_j)
        .other          _Z6reducePmS_j,@"STO_CUDA_ENTRY STV_DEFAULT"
_Z6reducePmS_j:
.text._Z6reducePmS_j:
[----:B------:R-:W-:Y:S01]  /*0000*/  LDC R1, c[0x0][0x37c] ;  /* 0x0000df00ff017b82 */ /* 0x000fe20000000800 */
[----:B------:R-:W0:Y:S01]  /*0010*/  S2R R0, SR_CTAID.X ;  /* 0x0000000000007919 */ /* 0x000e220000002500 */
[----:B------:R-:W0:Y:S06]  /*0020*/  LDCU UR4, c[0x0][0x360] ;  /* 0x00006c00ff0477ac */ /* 0x000e2c0008000800 */
[----:B------:R-:W1:Y:S01]  /*0030*/  LDC.64 R4, c[0x0][0x388] ;  /* 0x0000e200ff047b82 */ /* 0x000e620000000a00 */
[----:B------:R-:W-:Y:S01]  /*0040*/  CS2R R8, SRZ ;  /* 0x0000000000087805 */ /* 0x000fe2000001ff00 */
[----:B------:R-:W2:Y:S01]  /*0050*/  S2R R2, SR_TID.X ;  /* 0x0000000000027919 */ /* 0x000ea20000002100 */
[----:B------:R-:W3:Y:S01]  /*0060*/  LDCU UR5, c[0x0][0x390] ;  /* 0x00007200ff0577ac */ /* 0x000ee20008000800 */
[----:B------:R-:W4:Y:S01]  /*0070*/  LDCU.64 UR6, c[0x0][0x358] ;  /* 0x00006b00ff0677ac */ /* 0x000f220008000a00 */
[----:B0-----:R-:W-:-:S04]  /*0080*/  IMAD R3, R0, UR4, RZ ;  /* 0x0000000400037c24 */ /* 0x001fc8000f8e02ff */
[----:B--2---:R-:W-:-:S04]  /*0090*/  IMAD R3, R3, 0x2, R2 ;  /* 0x0000000203037824 */ /* 0x004fc800078e0202 */
[C---:B------:R-:W-:Y:S01]  /*00a0*/  VIADD R6, R3.reuse, 0x400 ;  /* 0x0000040003067836 */ /* 0x040fe20000000000 */
[C---:B---3--:R-:W-:Y:S01]  /*00b0*/  ISETP.GE.U32.AND P0, PT, R3.reuse, UR5, PT ;  /* 0x0000000503007c0c */ /* 0x048fe2000bf06070 */
[----:B-1----:R-:W-:-:S03]  /*00c0*/  IMAD.WIDE R4, R3, 0x8, R4 ;  /* 0x0000000803047825 */ /* 0x002fc600078e0204 */
[----:B------:R-:W-:Y:S02]  /*00d0*/  ISETP.GE.U32.AND P1, PT, R6, UR5, PT ;  /* 0x0000000506007c0c */ /* 0x000fe4000bf26070 */
[----:B------:R-:W-:-:S07]  /*00e0*/  CS2R R6, SRZ ;  /* 0x0000000000067805 */ /* 0x000fce000001ff00 */
[----:B----4-:R-:W2:Y:S04]  /*00f0*/  @!P0 LDG.E.64 R6, desc[UR6][R4.64] ;  /* 0x0000000604068981 */ /* 0x010ea8000c1e1b00 */
[----:B------:R-:W3:Y:S01]  /*0100*/  @!P1 LDG.E.64 R8, desc[UR6][R4.64+0x2000] ;  /* 0x0020000604089981 */ /* 0x000ee2000c1e1b00 */
[----:B------:R-:W0:Y:S01]  /*0110*/  S2UR UR5, SR_CgaCtaId ;  /* 0x00000000000579c3 */ /* 0x000e220000008800 */
[----:B------:R-:W-:Y:S01]  /*0120*/  UMOV UR4, 0x400 ;  /* 0x0000040000047882 */ /* 0x000fe20000000000 */
[----:B------:R-:W-:Y:S01]  /*0130*/  ISETP.GT.U32.AND P0, PT, R2, 0x1ff, PT ;  /* 0x000001ff0200780c */ /* 0x000fe20003f04070 */
[----:B0-----:R-:W-:-:S06]  /*0140*/  ULEA UR4, UR5, UR4, 0x18 ;  /* 0x0000000405047291 */ /* 0x001fcc000f8ec0ff */
[----:B------:R-:W-:-:S05]  /*0150*/  LEA R3, R2, UR4, 0x3 ;  /* 0x0000000402037c11 */ /* 0x000fca000f8e18ff */
[----:B--2---:R-:W-:Y:S04]  /*0160*/  STS.64 [R3], R6 ;  /* 0x0000000603007388 */ /* 0x004fe80000000a00 */
[----:B---3--:R-:W-:Y:S01]  /*0170*/  STS.64 [R3+0x2000], R8 ;  /* 0x0020000803007388 */ /* 0x008fe20000000a00 */
        /* <DEDUP_REMOVED lines=8> */
[----:B------:R-:W-:Y:S04]  /*0200*/  LDS.64 R4, [R3] ;  /* 0x0000000003047984 */ /* 0x000fe80000000a00 */
[----:B------:R-:W1:Y:S02]  /*0210*/  LDS.64 R6, [R3+0x1000] ;  /* 0x0010000003067984 */ /* 0x000e640000000a00 */
[----:B-1----:R-:W-:-:S05]  /*0220*/  IADD3 R4, P0, PT, R4, R6, RZ ;  /* 0x0000000604047210 */ /* 0x002fca0007f1e0ff */
[----:B------:R-:W-:Y:S01]  /*0230*/  IMAD.X R5, R5, 0x1, R7, P0 ;  /* 0x0000000105057824 */ /* 0x000fe200000e0607 */
[----:B------:R-:W-:-:S04]  /*0240*/  ISETP.GT.U32.AND P0, PT, R2, 0xff, PT ;  /* 0x000000ff0200780c */ /* 0x000fc80003f04070 */
[----:B------:R1:W-:Y:S01]  /*0250*/  STS.64 [R3], R4 ;  /* 0x0000000403007388 */ /* 0x0003e20000000a00 */
[----:B------:R-:W-:Y:S08]  /*0260*/  BAR.SYNC.DEFER_BLOCKING 0x0 ;  /* 0x0000000000007b1d */ /* 0x000ff00000010000 */
[----:B------:R-:W-:Y:S05]  /*0270*/  @P0 EXIT ;  /* 0x000000000000094d */ /* 0x000fea0003800000 */
[----:B-1----:R-:W-:Y:S04]  /*0280*/  LDS.64 R4, [R3] ;  /* 0x0000000003047984 */ /* 0x002fe80000000a00 */
        /* <DEDUP_REMOVED lines=59> */
[----:B------:R-:W-:-:S04]  /*0640*/  ISETP.NE.AND P0, PT, R2, RZ, PT ;  /* 0x000000ff0200720c */ /* 0x000fc80003f05270 */
[----:B------:R1:W-:Y:S01]  /*0650*/  STS.64 [R3], R4 ;  /* 0x0000000403007388 */ /* 0x0003e20000000a00 */
[----:B------:R-:W-:Y:S08]  /*0660*/  BAR.SYNC.DEFER_BLOCKING 0x0 ;  /* 0x0000000000007b1d */ /* 0x000ff00000010000 */
[----:B------:R-:W-:Y:S05]  /*0670*/  @P0 EXIT ;  /* 0x000000000000094d */ /* 0x000fea0003800000 */
[----:B-1----:R-:W-:Y:S04]  /*0680*/  LDS.64 R4, [R3] ;  /* 0x0000000003047984 */ /* 0x002fe80000000a00 */
[----:B------:R-:W1:Y:S02]  /*0690*/  LDS.64 R6, [UR4+0x8] ;  /* 0x00000804ff067984 */ /* 0x000e640008000a00 */
[----:B-1----:R-:W-:-:S05]  /*06a0*/  IADD3 R8, P0, PT, R4, R6, RZ ;  /* 0x0000000604087210 */ /* 0x002fca0007f1e0ff */
[----:B------:R-:W-:Y:S02]  /*06b0*/  IMAD.X R9, R5, 0x1, R7, P0 ;  /* 0x0000000105097824 */ /* 0x000fe400000e0607 */
[----:B------:R-:W1:Y:S03]  /*06c0*/  LDC.64 R6, c[0x0][0x380] ;  /* 0x0000e000ff067b82 */ /* 0x000e660000000a00 */
[----:B------:R-:W-:Y:S04]  /*06d0*/  STS.64 [R3], R8 ;  /* 0x0000000803007388 */ /* 0x000fe80000000a00 */
[----:B------:R-:W2:Y:S01]  /*06e0*/  LDS.64 R4, [UR4] ;  /* 0x00000004ff047984 */ /* 0x000ea20008000a00 */
[----:B-1----:R-:W-:-:S05]  /*06f0*/  IMAD.WIDE.U32 R6, R0, 0x8, R6 ;  /* 0x0000000800067825 */ /* 0x002fca00078e0006 */
[----:B--2---:R-:W-:Y:S01]  /*0700*/  STG.E.64 desc[UR6][R6.64], R4 ;  /* 0x0000000406007986 */ /* 0x004fe2000c101b06 */
[----:B------:R-:W-:Y:S05]  /*0710*/  EXIT ;  /* 0x000000000000794d */ /* 0x000fea0003800000 */
.L_x_1:
        /* <DEDUP_REMOVED lines=14> */
.L_x_3:


//--------------------- .nv.shared._Z13reduce_to_u64PmPhj --------------------------
	.section	.nv.shared._Z13reduce_to_u64PmPhj,"aw",@nobits
	.sectionflags	@""
	.align	8
.nv.shared._Z13reduce_to_u64PmPhj:
	.zero		17408


//--------------------- .nv.shared.reserved.0     --------------------------
	.section	.nv.shared.reserved.0,"aw",@nobits
	.weak		__nv_reservedSMEM_offset_0_alias
	.size		__nv_reservedSMEM_offset_0_alias, 0, 64
	.other		__nv_reservedSMEM_offset_0_alias,@"STO_CUDA_RESERVED_SHARED STV_DEFAULT"
__nv_reservedSMEM_offset_0_alias:
	.zero		0
	.zero		64


//--------------------- .nv.shared._Z6reducePmS_j --------------------------
	.section	.nv.shared._Z6reducePmS_j,"aw",@nobits
	.sectionflags	@""
	.align	8
.nv.shared._Z6reducePmS_j:
	.zero		17408


//--------------------- .nv.constant0._Z13reduce_to_u64PmPhj --------------------------
	.section	.nv.constant0._Z13reduce_to_u64PmPhj,"a",@progbits
	.sectionflags	@""
	.align	4
.nv.constant0._Z13reduce_to_u64PmPhj:
	.zero		916


//--------------------- .nv.constant0._Z6reducePmS_j --------------------------
	.section	.nv.constant0._Z6reducePmS_j,"a",@progbits
	.sectionflags	@""
	.align	4
.nv.constant0._Z6reducePmS_j:
	.zero		916


//--------------------- SYMBOLS --------------------------

	.type		.nv.reservedSmem.offset0,@object
	.size		.nv.reservedSmem.offset0,0x4
	.type		.nv.reservedSmem.cap,@object
	.size		.nv.reservedSmem.cap,0x4
